//
// Generated by NVIDIA NVVM Compiler
//
// Compiler Build ID: CL-36424714
// Cuda compilation tools, release 13.0, V13.0.88
// Based on NVVM 20.0.0
//

.version 9.0
.target sm_100
.address_size 64

	// .globl	_Z3sumPfS_
// _ZZ3sumPfS_E5sData has been demoted

.visible .entry _Z3sumPfS_(
	.param .u64 .ptr .align 1 _Z3sumPfS__param_0,
	.param .u64 .ptr .align 1 _Z3sumPfS__param_1
)
{
	.reg .pred 	%p<6>;
	.reg .b32 	%r<5>;
	.reg .b32 	%f<15>;
	.reg .b64 	%rd<7>;
	// demoted variable
	.shared .align 4 .b8 _ZZ3sumPfS_E5sData[64];
	ld.param.u64 	%rd2, [_Z3sumPfS__param_0];
	ld.param.u64 	%rd1, [_Z3sumPfS__param_1];
	cvta.to.global.u64 	%rd3, %rd2;
	mov.u32 	%r1, %tid.x;
	mul.wide.u32 	%rd4, %r1, 4;
	add.s64 	%rd5, %rd3, %rd4;
	ld.global.f32 	%f1, [%rd5];
	shl.b32 	%r3, %r1, 2;
	mov.u32 	%r4, _ZZ3sumPfS_E5sData;
	add.s32 	%r2, %r4, %r3;
	st.shared.f32 	[%r2], %f1;
	bar.sync 	0;
	setp.gt.u32 	%p1, %r1, 7;
	@%p1 bra 	$L__BB0_2;
	ld.shared.f32 	%f2, [%r2];
	ld.shared.f32 	%f3, [%r2+32];
	add.f32 	%f4, %f2, %f3;
	st.shared.f32 	[%r2], %f4;
$L__BB0_2:
	bar.sync 	0;
	setp.gt.u32 	%p2, %r1, 3;
	@%p2 bra 	$L__BB0_4;
	ld.shared.f32 	%f5, [%r2];
	ld.shared.f32 	%f6, [%r2+16];
	add.f32 	%f7, %f5, %f6;
	st.shared.f32 	[%r2], %f7;
$L__BB0_4:
	bar.sync 	0;
	setp.gt.u32 	%p3, %r1, 1;
	@%p3 bra 	$L__BB0_6;
	ld.shared.f32 	%f8, [%r2];
	ld.shared.f32 	%f9, [%r2+8];
	add.f32 	%f10, %f8, %f9;
	st.shared.f32 	[%r2], %f10;
$L__BB0_6:
	bar.sync 	0;
	setp.ne.s32 	%p4, %r1, 0;
	@%p4 bra 	$L__BB0_8;
	ld.shared.f32 	%f11, [%r2];
	ld.shared.f32 	%f12, [_ZZ3sumPfS_E5sData+4];
	add.f32 	%f13, %f11, %f12;
	st.shared.f32 	[%r2], %f13;
$L__BB0_8:
	setp.ne.s32 	%p5, %r1, 0;
	bar.sync 	0;
	@%p5 bra 	$L__BB0_10;
	ld.shared.f32 	%f14, [_ZZ3sumPfS_E5sData];
	cvta.to.global.u64 	%rd6, %rd1;
	st.global.f32 	[%rd6], %f14;
$L__BB0_10:
	ret;

}
	// .globl	_Z8get_histPfPi
.visible .entry _Z8get_histPfPi(
	.param .u64 .ptr .align 1 _Z8get_histPfPi_param_0,
	.param .u64 .ptr .align 1 _Z8get_histPfPi_param_1
)
{
	.reg .b32 	%r<7>;
	.reg .b32 	%f<2>;
	.reg .b64 	%rd<9>;

	ld.param.u64 	%rd1, [_Z8get_histPfPi_param_0];
	ld.param.u64 	%rd2, [_Z8get_histPfPi_param_1];
	cvta.to.global.u64 	%rd3, %rd2;
	cvta.to.global.u64 	%rd4, %rd1;
	mov.u32 	%r1, %tid.x;
	mov.u32 	%r2, %ctaid.x;
	mov.u32 	%r3, %ntid.x;
	mad.lo.s32 	%r4, %r2, %r3, %r1;
	mul.wide.s32 	%rd5, %r4, 4;
	add.s64 	%rd6, %rd4, %rd5;
	ld.global.f32 	%f1, [%rd6];
	cvt.rzi.s32.f32 	%r5, %f1;
	mul.wide.s32 	%rd7, %r5, 4;
	add.s64 	%rd8, %rd3, %rd7;
	atom.global.add.u32 	%r6, [%rd8], 1;
	ret;

}


// ===== COMPILED SASS (sm_100) =====

	.target	sm_100

	.elftype	@"ET_EXEC"


//--------------------- .note.nv.tkinfo           --------------------------
	.section	.note.nv.tkinfo,"",@"SHT_NOTE"
	.sectionflags	@"SHF_NOTE_NV_TKINFO"
	.tkinfo
        /*0018*/ 	.word	0x00000002
        /*0030*/ 	.string	""
        /*0030*/ 	.string	"ptxas"
        /*0030*/ 	.string	"Cuda compilation tools, release 13.0, V13.0.88"
        /*0030*/ 	.string	"Build cuda_13.0.r13.0/compiler.36424714_0"
        /*0030*/ 	.string	"-arch sm_100 -m 64 "



//--------------------- .note.nv.cuinfo           --------------------------
	.section	.note.nv.cuinfo,"",@"SHT_NOTE"
	.sectionflags	@"SHF_NOTE_NV_CUINFO"
        /*0018*/ 	.short	0x0002
        /*001a*/ 	.short	0x0064
        /*001c*/ 	.short	0x0082
	.zero		2


//--------------------- .nv.info                  --------------------------
	.section	.nv.info,"",@"SHT_CUDA_INFO"
	.align	4


	//----- nvinfo : EIATTR_REGCOUNT
	.align		4
        /*0000*/ 	.byte	0x04, 0x2f
        /*0002*/ 	.short	(.L_1 - .L_0)
	.align		4
.L_0:
        /*0004*/ 	.word	index@(_Z3sumPfS_)
        /*0008*/ 	.word	0x0000000c


	//----- nvinfo : EIATTR_FRAME_SIZE
	.align		4
.L_1:
        /*000c*/ 	.byte	0x04, 0x11
        /*000e*/ 	.short	(.L_3 - .L_2)
	.align		4
.L_2:
        /*0010*/ 	.word	index@(_Z3sumPfS_)
        /*0014*/ 	.word	0x00000000


	//----- nvinfo : EIATTR_REGCOUNT
	.align		4
.L_3:
        /*0018*/ 	.byte	0x04, 0x2f
        /*001a*/ 	.short	(.L_5 - .L_4)
	.align		4
.L_4:
        /*001c*/ 	.word	index@(_Z8get_histPfPi)
        /*0020*/ 	.word	0x0000000c


	//----- nvinfo : EIATTR_FRAME_SIZE
	.align		4
.L_5:
        /*0024*/ 	.byte	0x04, 0x11
        /*0026*/ 	.short	(.L_7 - .L_6)
	.align		4
.L_6:
        /*0028*/ 	.word	index@(_Z8get_histPfPi)
        /*002c*/ 	.word	0x00000000


	//----- nvinfo : EIATTR_MIN_STACK_SIZE
	.align		4
.L_7:
        /*0030*/ 	.byte	0x04, 0x12
        /*0032*/ 	.short	(.L_9 - .L_8)
	.align		4
.L_8:
        /*0034*/ 	.word	index@(_Z8get_histPfPi)
        /*0038*/ 	.word	0x00000000


	//----- nvinfo : EIATTR_MIN_STACK_SIZE
	.align		4
.L_9:
        /*003c*/ 	.byte	0x04, 0x12
        /*003e*/ 	.short	(.L_11 - .L_10)
	.align		4
.L_10:
        /*0040*/ 	.word	index@(_Z3sumPfS_)
        /*0044*/ 	.word	0x00000000
.L_11:


//--------------------- .nv.compat                --------------------------
	.section	.nv.compat,"",@"SHT_CUDA_COMPAT_INFO"
	.align	4
        /*0000*/ 	.byte	0x02, 0x09, 0x00, 0x00, 0x02, 0x02, 0x01, 0x00, 0x02, 0x05, 0x05, 0x00, 0x03, 0x07, 0x01, 0x01
        /*0010*/ 	.byte	0x02, 0x03, 0x00, 0x00, 0x02, 0x06, 0x01, 0x00, 0x04, 0x0b, 0x08, 0x00, 0x09, 0x00, 0x00, 0x00
        /*0020*/ 	.byte	0x00, 0x00, 0x00, 0x00


//--------------------- .nv.info._Z8get_histPfPi  --------------------------
	.section	.nv.info._Z8get_histPfPi,"",@"SHT_CUDA_INFO"
	.sectionflags	@""
	.align	4


	//----- nvinfo : EIATTR_CUDA_API_VERSION
	.align		4
        /*0000*/ 	.byte	0x04, 0x37
        /*0002*/ 	.short	(.L_13 - .L_12)
.L_12:
        /*0004*/ 	.word	0x00000082


	//----- nvinfo : EIATTR_KPARAM_INFO
	.align		4
.L_13:
        /*0008*/ 	.byte	0x04, 0x17
        /*000a*/ 	.short	(.L_15 - .L_14)
.L_14:
        /*000c*/ 	.word	0x00000000
        /*0010*/ 	.short	0x0001
        /*0012*/ 	.short	0x0008
        /*0014*/ 	.byte	0x00, 0xf5, 0x21, 0x00


	//----- nvinfo : EIATTR_KPARAM_INFO
	.align		4
.L_15:
        /*0018*/ 	.byte	0x04, 0x17
        /*001a*/ 	.short	(.L_17 - .L_16)
.L_16:
        /*001c*/ 	.word	0x00000000
        /*0020*/ 	.short	0x0000
        /*0022*/ 	.short	0x0000
        /*0024*/ 	.byte	0x00, 0xf5, 0x21, 0x00


	//----- nvinfo : EIATTR_SPARSE_MMA_MASK
	.align		4
.L_17:
        /*0028*/ 	.byte	0x03, 0x50
        /*002a*/ 	.short	0x0000


	//----- nvinfo : EIATTR_MAXREG_COUNT
	.align		4
        /*002c*/ 	.byte	0x03, 0x1b
        /*002e*/ 	.short	0x00ff


	//----- nvinfo : EIATTR_MERCURY_ISA_VERSION
	.align		4
        /*0030*/ 	.byte	0x03, 0x5f
        /*0032*/ 	.short	0x0101


	//----- nvinfo : EIATTR_VRC_CTA_INIT_COUNT
	.align		4
        /*0034*/ 	.byte	0x02, 0x4a
	.zero		1
	.zero		1


	//----- nvinfo : EIATTR_EXIT_INSTR_OFFSETS
	.align		4
        /*0038*/ 	.byte	0x04, 0x1c
        /*003a*/ 	.short	(.L_19 - .L_18)


	//   ....[0]....
.L_18:
        /*003c*/ 	.word	0x000000e0


	//----- nvinfo : EIATTR_CBANK_PARAM_SIZE
	.align		4
.L_19:
        /*0040*/ 	.byte	0x03, 0x19
        /*0042*/ 	.short	0x0010


	//----- nvinfo : EIATTR_PARAM_CBANK
	.align		4
        /*0044*/ 	.byte	0x04, 0x0a
        /*0046*/ 	.short	(.L_21 - .L_20)
	.align		4
.L_20:
        /*0048*/ 	.word	index@(.nv.constant0._Z8get_histPfPi)
        /*004c*/ 	.short	0x0380
        /*004e*/ 	.short	0x0010


	//----- nvinfo : EIATTR_SW_WAR
	.align		4
.L_21:
        /*0050*/ 	.byte	0x04, 0x36
        /*0052*/ 	.short	(.L_23 - .L_22)
.L_22:
        /*0054*/ 	.word	0x00000008
.L_23:


//--------------------- .nv.info._Z3sumPfS_       --------------------------
	.section	.nv.info._Z3sumPfS_,"",@"SHT_CUDA_INFO"
	.sectionflags	@""
	.align	4


	//----- nvinfo : EIATTR_CUDA_API_VERSION
	.align		4
        /*0000*/ 	.byte	0x04, 0x37
        /*0002*/ 	.short	(.L_25 - .L_24)
.L_24:
        /*0004*/ 	.word	0x00000082


	//----- nvinfo : EIATTR_KPARAM_INFO
	.align		4
.L_25:
        /*0008*/ 	.byte	0x04, 0x17
        /*000a*/ 	.short	(.L_27 - .L_26)
.L_26:
        /*000c*/ 	.word	0x00000000
        /*0010*/ 	.short	0x0001
        /*0012*/ 	.short	0x0008
        /*0014*/ 	.byte	0x00, 0xf5, 0x21, 0x00


	//----- nvinfo : EIATTR_KPARAM_INFO
	.align		4
.L_27:
        /*0018*/ 	.byte	0x04, 0x17
        /*001a*/ 	.short	(.L_29 - .L_28)
.L_28:
        /*001c*/ 	.word	0x00000000
        /*0020*/ 	.short	0x0000
        /*0022*/ 	.short	0x0000
        /*0024*/ 	.byte	0x00, 0xf5, 0x21, 0x00


	//----- nvinfo : EIATTR_SPARSE_MMA_MASK
	.align		4
.L_29:
        /*0028*/ 	.byte	0x03, 0x50
        /*002a*/ 	.short	0x0000


	//----- nvinfo : EIATTR_MAXREG_COUNT
	.align		4
        /*002c*/ 	.byte	0x03, 0x1b
        /*002e*/ 	.short	0x00ff


	//----- nvinfo : EIATTR_NUM_BARRIERS
	.align		4
        /*0030*/ 	.byte	0x02, 0x4c
        /*0032*/ 	.byte	0x01
	.zero		1


	//----- nvinfo : EIATTR_MERCURY_ISA_VERSION
	.align		4
        /*0034*/ 	.byte	0x03, 0x5f
        /*0036*/ 	.short	0x0101


	//----- nvinfo : EIATTR_VRC_CTA_INIT_COUNT
	.align		4
        /*0038*/ 	.byte	0x02, 0x4a
	.zero		1
	.zero		1


	//----- nvinfo : EIATTR_EXIT_INSTR_OFFSETS
	.align		4
        /*003c*/ 	.byte	0x04, 0x1c
        /*003e*/ 	.short	(.L_31 - .L_30)


	//   ....[0]....
.L_30:
        /*0040*/ 	.word	0x00000240


	//   ....[1]....
        /*0044*/ 	.word	0x00000280


	//----- nvinfo : EIATTR_CBANK_PARAM_SIZE
	.align		4
.L_31:
        /*0048*/ 	.byte	0x03, 0x19
        /*004a*/ 	.short	0x0010


	//----- nvinfo : EIATTR_PARAM_CBANK
	.align		4
        /*004c*/ 	.byte	0x04, 0x0a
        /*004e*/ 	.short	(.L_33 - .L_32)
	.align		4
.L_32:
        /*0050*/ 	.word	index@(.nv.constant0._Z3sumPfS_)
        /*0054*/ 	.short	0x0380
        /*0056*/ 	.short	0x0010


	//----- nvinfo : EIATTR_SW_WAR
	.align		4
.L_33:
        /*0058*/ 	.byte	0x04, 0x36
        /*005a*/ 	.short	(.L_35 - .L_34)
.L_34:
        /*005c*/ 	.word	0x00000008
.L_35:


//--------------------- .nv.callgraph             --------------------------
	.section	.nv.callgraph,"",@"SHT_CUDA_CALLGRAPH"
	.align	4
	.sectionentsize	8
	.align		4
        /*0000*/ 	.word	0x00000000
	.align		4
        /*0004*/ 	.word	0xffffffff
	.align		4
        /*0008*/ 	.word	0x00000000
	.align		4
        /*000c*/ 	.word	0xfffffffe
	.align		4
        /*0010*/ 	.word	0x00000000
	.align		4
        /*0014*/ 	.word	0xfffffffd
	.align		4
        /*0018*/ 	.word	0x00000000
	.align		4
        /*001c*/ 	.word	0xfffffffc


//--------------------- .text._Z8get_histPfPi     --------------------------
	.section	.text._Z8get_histPfPi,"ax",@progbits
	.align	128
        .global         _Z8get_histPfPi
        .type           _Z8get_histPfPi,@function
        .size           _Z8get_histPfPi,(.L_x_2 - _Z8get_histPfPi)
        .other          _Z8get_histPfPi,@"STO_CUDA_ENTRY STV_DEFAULT"
_Z8get_histPfPi:
.text._Z8get_histPfPi:
[----:B------:R-:W-:Y:S01]  /*0000*/  LDC R1, c[0x0][0x37c] ;  /* 0x0000df00ff017b82 */ /* 0x000fe20000000800 */
[----:B------:R-:W0:Y:S07]  /*0010*/  S2R R5, SR_TID.X ;  /* 0x0000000000057919 */ /* 0x000e2e0000002100 */
[----:B------:R-:W0:Y:S01]  /*0020*/  S2UR UR6, SR_CTAID.X ;  /* 0x00000000000679c3 */ /* 0x000e220000002500 */
[----:B------:R-:W1:Y:S07]  /*0030*/  LDCU.64 UR4, c[0x0][0x358] ;  /* 0x00006b00ff0477ac */ /* 0x000e6e0008000a00 */
[----:B------:R-:W0:Y:S08]  /*0040*/  LDC R0, c[0x0][0x360] ;  /* 0x0000d800ff007b82 */ /* 0x000e300000000800 */
[----:B------:R-:W2:Y:S01]  /*0050*/  LDC.64 R2, c[0x0][0x380] ;  /* 0x0000e000ff027b82 */ /* 0x000ea20000000a00 */
[----:B0-----:R-:W-:-:S04]  /*0060*/  IMAD R5, R0, UR6, R5 ;  /* 0x0000000600057c24 */ /* 0x001fc8000f8e0205 */
[----:B--2---:R-:W-:-:S03]  /*0070*/  IMAD.WIDE R2, R5, 0x4, R2 ;  /* 0x0000000405027825 */ /* 0x004fc600078e0202 */
[----:B------:R-:W0:Y:S03]  /*0080*/  LDC.64 R4, c[0x0][0x388] ;  /* 0x0000e200ff047b82 */ /* 0x000e260000000a00 */
[----:B-1----:R-:W2:Y:S01]  /*0090*/  LDG.E R2, desc[UR4][R2.64] ;  /* 0x0000000402027981 */ /* 0x002ea2000c1e1900 */
[----:B------:R-:W-:Y:S01]  /*00a0*/  HFMA2 R9, -RZ, RZ, 0, 5.9604644775390625e-08 ;  /* 0x00000001ff097431 */ /* 0x000fe200000001ff */
[----:B--2---:R-:W0:Y:S02]  /*00b0*/  F2I.TRUNC.NTZ R7, R2 ;  /* 0x0000000200077305 */ /* 0x004e24000020f100 */
[----:B0-----:R-:W-:-:S05]  /*00c0*/  IMAD.WIDE R4, R7, 0x4, R4 ;  /* 0x0000000407047825 */ /* 0x001fca00078e0204 */
[----:B------:R-:W-:Y:S01]  /*00d0*/  REDG.E.ADD.STRONG.GPU desc[UR4][R4.64], R9 ;  /* 0x000000090400798e */ /* 0x000fe2000c12e104 */
[----:B------:R-:W-:Y:S05]  /*00e0*/  EXIT ;  /* 0x000000000000794d */ /* 0x000fea0003800000 */
.L_x_0:
[----:B------:R-:W-:-:S00]  /*00f0*/  BRA `(.L_x_0) ;  /* 0xfffffffc00fc7947 */ /* 0x000fc0000383ffff */
[----:B------:R-:W-:-:S00]  /*0100*/  NOP ;  /* 0x0000000000007918 */ /* 0x000fc00000000000 */
[----:B------:R-:W-:-:S00]  /*0110*/  NOP ;  /* 0x0000000000007918 */ /* 0x000fc00000000000 */
[----:B------:R-:W-:-:S00]  /*0120*/  NOP ;  /* 0x0000000000007918 */ /* 0x000fc00000000000 */
[----:B------:R-:W-:-:S00]  /*0130*/  NOP ;  /* 0x0000000000007918 */ /* 0x000fc00000000000 */
[----:B------:R-:W-:-:S00]  /*0140*/  NOP ;  /* 0x0000000000007918 */ /* 0x000fc00000000000 */
[----:B------:R-:W-:-:S00]  /*0150*/  NOP ;  /* 0x0000000000007918 */ /* 0x000fc00000000000 */
[----:B------:R-:W-:-:S00]  /*0160*/  NOP ;  /* 0x0000000000007918 */ /* 0x000fc00000000000 */
[----:B------:R-:W-:-:S00]  /*0170*/  NOP ;  /* 0x0000000000007918 */ /* 0x000fc00000000000 */
.L_x_2:


//--------------------- .text._Z3sumPfS_          --------------------------
	.section	.text._Z3sumPfS_,"ax",@progbits
	.align	128
        .global         _Z3sumPfS_
        .type           _Z3sumPfS_,@function
        .size           _Z3sumPfS_,(.L_x_3 - _Z3sumPfS_)
        .other          _Z3sumPfS_,@"STO_CUDA_ENTRY STV_DEFAULT"
_Z3sumPfS_:
.text._Z3sumPfS_:
[----:B------:R-:W-:Y:S01]  /*0000*/  LDC R1, c[0x0][0x37c] ;  /* 0x0000df00ff017b82 */ /* 0x000fe20000000800 */
[----:B------:R-:W0:Y:S07]  /*0010*/  S2R R9, SR_TID.X ;  /* 0x0000000000097919 */ /* 0x000e2e0000002100 */
[----:B------:R-:W0:Y:S01]  /*0020*/  LDC.64 R2, c[0x0][0x380] ;  /* 0x0000e000ff027b82 */ /* 0x000e220000000a00 */
[----:B------:R-:W1:Y:S01]  /*0030*/  LDCU.64 UR6, c[0x0][0x358] ;  /* 0x00006b00ff0677ac */ /* 0x000e620008000a00 */
[----:B0-----:R-:W-:-:S06]  /*0040*/  IMAD.WIDE.U32 R2, R9, 0x4, R2 ;  /* 0x0000000409027825 */ /* 0x001fcc00078e0002 */
[----:B-1----:R-:W2:Y:S01]  /*0050*/  LDG.E R2, desc[UR6][R2.64] ;  /* 0x0000000602027981 */ /* 0x002ea2000c1e1900 */
[----:B------:R-:W0:Y:S01]  /*0060*/  S2UR UR5, SR_CgaCtaId ;  /* 0x00000000000579c3 */ /* 0x000e220000008800 */
[----:B------:R-:W-:Y:S01]  /*0070*/  UMOV UR4, 0x400 ;  /* 0x0000040000047882 */ /* 0x000fe20000000000 */
[C---:B------:R-:W-:Y:S02]  /*0080*/  ISETP.GT.U32.AND P1, PT, R9.reuse, 0x7, PT ;  /* 0x000000070900780c */ /* 0x040fe40003f24070 */
[----:B------:R-:W-:Y:S01]  /*0090*/  ISETP.GT.U32.AND P0, PT, R9, 0x3, PT ;  /* 0x000000030900780c */ /* 0x000fe20003f04070 */
[----:B0-----:R-:W-:-:S06]  /*00a0*/  ULEA UR4, UR5, UR4, 0x18 ;  /* 0x0000000405047291 */ /* 0x001fcc000f8ec0ff */
[----:B------:R-:W-:-:S05]  /*00b0*/  LEA R5, R9, UR4, 0x2 ;  /* 0x0000000409057c11 */ /* 0x000fca000f8e10ff */
[----:B--2---:R-:W-:Y:S01]  /*00c0*/  STS [R5], R2 ;  /* 0x0000000205007388 */ /* 0x004fe20000000800 */
[----:B------:R-:W-:Y:S06]  /*00d0*/  BAR.SYNC.DEFER_BLOCKING 0x0 ;  /* 0x0000000000007b1d */ /* 0x000fec0000010000 */
[----:B------:R-:W-:Y:S04]  /*00e0*/  @!P1 LDS R0, [R5] ;  /* 0x0000000005009984 */ /* 0x000fe80000000800 */
[----:B------:R-:W0:Y:S02]  /*00f0*/  @!P1 LDS R7, [R5+0x20] ;  /* 0x0000200005079984 */ /* 0x000e240000000800 */
[----:B0-----:R-:W-:-:S05]  /*0100*/  @!P1 FADD R0, R0, R7 ;  /* 0x0000000700009221 */ /* 0x001fca0000000000 */
[----:B------:R-:W-:Y:S01]  /*0110*/  @!P1 STS [R5], R0 ;  /* 0x0000000005009388 */ /* 0x000fe20000000800 */
[----:B------:R-:W-:Y:S01]  /*0120*/  BAR.SYNC.DEFER_BLOCKING 0x0 ;  /* 0x0000000000007b1d */ /* 0x000fe20000010000 */
[----:B------:R-:W-:-:S05]  /*0130*/  ISETP.GT.U32.AND P1, PT, R9, 0x1, PT ;  /* 0x000000010900780c */ /* 0x000fca0003f24070 */
[----:B------:R-:W-:Y:S04]  /*0140*/  @!P0 LDS R3, [R5] ;  /* 0x0000000005038984 */ /* 0x000fe80000000800 */
[----:B------:R-:W0:Y:S02]  /*0150*/  @!P0 LDS R4, [R5+0x10] ;  /* 0x0000100005048984 */ /* 0x000e240000000800 */
[----:B0-----:R-:W-:-:S05]  /*0160*/  @!P0 FADD R4, R3, R4 ;  /* 0x0000000403048221 */ /* 0x001fca0000000000 */
[----:B------:R-:W-:Y:S01]  /*0170*/  @!P0 STS [R5], R4 ;  /* 0x0000000405008388 */ /* 0x000fe20000000800 */
[----:B------:R-:W-:Y:S01]  /*0180*/  BAR.SYNC.DEFER_BLOCKING 0x0 ;  /* 0x0000000000007b1d */ /* 0x000fe20000010000 */
[----:B------:R-:W-:-:S05]  /*0190*/  ISETP.NE.AND P0, PT, R9, RZ, PT ;  /* 0x000000ff0900720c */ /* 0x000fca0003f05270 */
[----:B------:R-:W-:Y:S04]  /*01a0*/  @!P1 LDS R2, [R5] ;  /* 0x0000000005029984 */ /* 0x000fe80000000800 */
[----:B------:R-:W0:Y:S02]  /*01b0*/  @!P1 LDS R3, [R5+0x8] ;  /* 0x0000080005039984 */ /* 0x000e240000000800 */
[----:B0-----:R-:W-:-:S05]  /*01c0*/  @!P1 FADD R2, R2, R3 ;  /* 0x0000000302029221 */ /* 0x001fca0000000000 */
[----:B------:R-:W-:Y:S01]  /*01d0*/  @!P1 STS [R5], R2 ;  /* 0x0000000205009388 */ /* 0x000fe20000000800 */
[----:B------:R-:W-:Y:S06]  /*01e0*/  BAR.SYNC.DEFER_BLOCKING 0x0 ;  /* 0x0000000000007b1d */ /* 0x000fec0000010000 */
[----:B------:R-:W-:Y:S04]  /*01f0*/  @!P0 LDS R0, [R5] ;  /* 0x0000000005008984 */ /* 0x000fe80000000800 */
[----:B------:R-:W0:Y:S02]  /*0200*/  @!P0 LDS R3, [UR4+0x4] ;  /* 0x00000404ff038984 */ /* 0x000e240008000800 */
[----:B0-----:R-:W-:-:S05]  /*0210*/  @!P0 FADD R0, R0, R3 ;  /* 0x0000000300008221 */ /* 0x001fca0000000000 */
[----:B------:R0:W-:Y:S01]  /*0220*/  @!P0 STS [R5], R0 ;  /* 0x0000000005008388 */ /* 0x0001e20000000800 */
[----:B------:R-:W-:Y:S06]  /*0230*/  BAR.SYNC.DEFER_BLOCKING 0x0 ;  /* 0x0000000000007b1d */ /* 0x000fec0000010000 */
[----:B------:R-:W-:Y:S05]  /*0240*/  @P0 EXIT ;  /* 0x000000000000094d */ /* 0x000fea0003800000 */
[----:B0-----:R-:W0:Y:S01]  /*0250*/  LDS R5, [UR4] ;  /* 0x00000004ff057984 */ /* 0x001e220008000800 */
[----:B------:R-:W0:Y:S03]  /*0260*/  LDC.64 R2, c[0x0][0x388] ;  /* 0x0000e200ff027b82 */ /* 0x000e260000000a00 */
[----:B0-----:R-:W-:Y:S01]  /*0270*/  STG.E desc[UR6][R2.64], R5 ;  /* 0x0000000502007986 */ /* 0x001fe2000c101906 */
[----:B------:R-:W-:Y:S05]  /*0280*/  EXIT ;  /* 0x000000000000794d */ /* 0x000fea0003800000 */
.L_x_1:
        /* <DEDUP_REMOVED lines=15> */
.L_x_3:


//--------------------- .nv.shared.reserved.0     --------------------------
	.section	.nv.shared.reserved.0,"aw",@nobits
	.weak		__nv_reservedSMEM_offset_0_alias
	.size		__nv_reservedSMEM_offset_0_alias, 0, 64
	.other		__nv_reservedSMEM_offset_0_alias,@"STO_CUDA_RESERVED_SHARED STV_DEFAULT"
__nv_reservedSMEM_offset_0_alias:
	.zero		0
	.zero		64


//--------------------- .nv.shared._Z3sumPfS_     --------------------------
	.section	.nv.shared._Z3sumPfS_,"aw",@nobits
	.sectionflags	@""
	.align	4
.nv.shared._Z3sumPfS_:
	.zero		1088


//--------------------- .nv.constant0._Z8get_histPfPi --------------------------
	.section	.nv.constant0._Z8get_histPfPi,"a",@progbits
	.sectionflags	@""
	.align	4
.nv.constant0._Z8get_histPfPi:
	.zero		912


//--------------------- .nv.constant0._Z3sumPfS_  --------------------------
	.section	.nv.constant0._Z3sumPfS_,"a",@progbits
	.sectionflags	@""
	.align	4
.nv.constant0._Z3sumPfS_:
	.zero		912


//--------------------- SYMBOLS --------------------------

	.type		.nv.reservedSmem.offset0,@object
	.size		.nv.reservedSmem.offset0,0x4
	.type		.nv.reservedSmem.cap,@object
	.size		.nv.reservedSmem.cap,0x4
